//
// Generated by NVIDIA NVVM Compiler
//
// Compiler Build ID: CL-36424714
// Cuda compilation tools, release 13.0, V13.0.88
// Based on NVVM 20.0.0
//

.version 9.0
.target sm_100
.address_size 64

	// .globl	_Z8multiplyPKfS0_Pfi

.visible .entry _Z8multiplyPKfS0_Pfi(
	.param .u64 .ptr .align 1 _Z8multiplyPKfS0_Pfi_param_0,
	.param .u64 .ptr .align 1 _Z8multiplyPKfS0_Pfi_param_1,
	.param .u64 .ptr .align 1 _Z8multiplyPKfS0_Pfi_param_2,
	.param .u32 _Z8multiplyPKfS0_Pfi_param_3
)
{
	.reg .pred 	%p<10>;
	.reg .b32 	%r<40>;
	.reg .b32 	%f<67>;
	.reg .b64 	%rd<67>;

	ld.param.u64 	%rd14, [_Z8multiplyPKfS0_Pfi_param_0];
	ld.param.u64 	%rd15, [_Z8multiplyPKfS0_Pfi_param_1];
	ld.param.u32 	%r18, [_Z8multiplyPKfS0_Pfi_param_3];
	cvta.to.global.u64 	%rd1, %rd15;
	cvta.to.global.u64 	%rd2, %rd14;
	mov.u32 	%r19, %ctaid.y;
	mov.u32 	%r20, %ntid.y;
	mov.u32 	%r21, %tid.y;
	mad.lo.s32 	%r1, %r19, %r20, %r21;
	mov.u32 	%r22, %ctaid.x;
	mov.u32 	%r23, %ntid.x;
	mov.u32 	%r24, %tid.x;
	mad.lo.s32 	%r2, %r22, %r23, %r24;
	max.s32 	%r25, %r1, %r2;
	setp.ge.s32 	%p1, %r25, %r18;
	@%p1 bra 	$L__BB0_13;
	mul.lo.s32 	%r3, %r18, %r1;
	and.b32  	%r4, %r18, 7;
	setp.lt.u32 	%p2, %r18, 8;
	mov.f32 	%f66, 0f00000000;
	mov.b32 	%r38, 0;
	@%p2 bra 	$L__BB0_4;
	and.b32  	%r38, %r18, 2147483640;
	neg.s32 	%r36, %r38;
	mul.wide.s32 	%rd16, %r18, 4;
	add.s64 	%rd3, %rd1, %rd16;
	shl.b32 	%r7, %r18, 3;
	mul.wide.s32 	%rd17, %r18, 8;
	add.s64 	%rd4, %rd1, %rd17;
	mul.wide.s32 	%rd18, %r18, 12;
	add.s64 	%rd5, %rd1, %rd18;
	mul.wide.s32 	%rd19, %r18, 16;
	add.s64 	%rd6, %rd1, %rd19;
	mul.wide.s32 	%rd20, %r18, 20;
	add.s64 	%rd7, %rd1, %rd20;
	mul.wide.s32 	%rd21, %r18, 24;
	add.s64 	%rd8, %rd1, %rd21;
	mul.wide.s32 	%rd22, %r18, 28;
	add.s64 	%rd9, %rd1, %rd22;
	mul.wide.u32 	%rd23, %r3, 4;
	add.s64 	%rd24, %rd23, %rd2;
	add.s64 	%rd66, %rd24, 16;
	mov.f32 	%f66, 0f00000000;
	mov.u32 	%r35, %r2;
$L__BB0_3:
	.pragma "nounroll";
	mul.wide.s32 	%rd25, %r35, 4;
	add.s64 	%rd26, %rd3, %rd25;
	add.s64 	%rd27, %rd4, %rd25;
	add.s64 	%rd28, %rd5, %rd25;
	add.s64 	%rd29, %rd6, %rd25;
	add.s64 	%rd30, %rd7, %rd25;
	add.s64 	%rd31, %rd8, %rd25;
	add.s64 	%rd32, %rd9, %rd25;
	add.s64 	%rd33, %rd1, %rd25;
	ld.global.f32 	%f16, [%rd66+-16];
	ld.global.f32 	%f17, [%rd33];
	fma.rn.f32 	%f18, %f16, %f17, %f66;
	ld.global.f32 	%f19, [%rd66+-12];
	ld.global.f32 	%f20, [%rd26];
	fma.rn.f32 	%f21, %f19, %f20, %f18;
	ld.global.f32 	%f22, [%rd66+-8];
	ld.global.f32 	%f23, [%rd27];
	fma.rn.f32 	%f24, %f22, %f23, %f21;
	ld.global.f32 	%f25, [%rd66+-4];
	ld.global.f32 	%f26, [%rd28];
	fma.rn.f32 	%f27, %f25, %f26, %f24;
	ld.global.f32 	%f28, [%rd66];
	ld.global.f32 	%f29, [%rd29];
	fma.rn.f32 	%f30, %f28, %f29, %f27;
	ld.global.f32 	%f31, [%rd66+4];
	ld.global.f32 	%f32, [%rd30];
	fma.rn.f32 	%f33, %f31, %f32, %f30;
	ld.global.f32 	%f34, [%rd66+8];
	ld.global.f32 	%f35, [%rd31];
	fma.rn.f32 	%f36, %f34, %f35, %f33;
	ld.global.f32 	%f37, [%rd66+12];
	ld.global.f32 	%f38, [%rd32];
	fma.rn.f32 	%f66, %f37, %f38, %f36;
	add.s32 	%r36, %r36, 8;
	add.s32 	%r35, %r35, %r7;
	add.s64 	%rd66, %rd66, 32;
	setp.ne.s32 	%p3, %r36, 0;
	@%p3 bra 	$L__BB0_3;
$L__BB0_4:
	setp.eq.s32 	%p4, %r4, 0;
	@%p4 bra 	$L__BB0_12;
	and.b32  	%r13, %r18, 3;
	setp.lt.u32 	%p5, %r4, 4;
	@%p5 bra 	$L__BB0_7;
	add.s32 	%r27, %r38, %r3;
	mul.wide.u32 	%rd34, %r27, 4;
	add.s64 	%rd35, %rd2, %rd34;
	ld.global.f32 	%f40, [%rd35];
	mad.lo.s32 	%r28, %r38, %r18, %r2;
	mul.wide.s32 	%rd36, %r28, 4;
	add.s64 	%rd37, %rd1, %rd36;
	ld.global.f32 	%f41, [%rd37];
	fma.rn.f32 	%f42, %f40, %f41, %f66;
	cvt.u64.u32 	%rd38, %r3;
	cvt.u64.u32 	%rd39, %r38;
	add.s64 	%rd40, %rd39, %rd38;
	shl.b64 	%rd41, %rd40, 2;
	add.s64 	%rd42, %rd2, %rd41;
	ld.global.f32 	%f43, [%rd42+4];
	mul.wide.s32 	%rd43, %r18, 4;
	add.s64 	%rd44, %rd37, %rd43;
	ld.global.f32 	%f44, [%rd44];
	fma.rn.f32 	%f45, %f43, %f44, %f42;
	ld.global.f32 	%f46, [%rd42+8];
	add.s64 	%rd45, %rd44, %rd43;
	ld.global.f32 	%f47, [%rd45];
	fma.rn.f32 	%f48, %f46, %f47, %f45;
	ld.global.f32 	%f49, [%rd42+12];
	add.s64 	%rd46, %rd45, %rd43;
	ld.global.f32 	%f50, [%rd46];
	fma.rn.f32 	%f66, %f49, %f50, %f48;
	add.s32 	%r38, %r38, 4;
$L__BB0_7:
	setp.eq.s32 	%p6, %r13, 0;
	@%p6 bra 	$L__BB0_12;
	setp.eq.s32 	%p7, %r13, 1;
	@%p7 bra 	$L__BB0_10;
	add.s32 	%r29, %r38, %r3;
	mul.wide.u32 	%rd47, %r29, 4;
	add.s64 	%rd48, %rd2, %rd47;
	ld.global.f32 	%f52, [%rd48];
	mad.lo.s32 	%r30, %r38, %r18, %r2;
	mul.wide.s32 	%rd49, %r30, 4;
	add.s64 	%rd50, %rd1, %rd49;
	ld.global.f32 	%f53, [%rd50];
	fma.rn.f32 	%f54, %f52, %f53, %f66;
	cvt.u64.u32 	%rd51, %r3;
	cvt.u64.u32 	%rd52, %r38;
	add.s64 	%rd53, %rd52, %rd51;
	shl.b64 	%rd54, %rd53, 2;
	add.s64 	%rd55, %rd2, %rd54;
	ld.global.f32 	%f55, [%rd55+4];
	mul.wide.s32 	%rd56, %r18, 4;
	add.s64 	%rd57, %rd50, %rd56;
	ld.global.f32 	%f56, [%rd57];
	fma.rn.f32 	%f66, %f55, %f56, %f54;
	add.s32 	%r38, %r38, 2;
$L__BB0_10:
	and.b32  	%r31, %r18, 1;
	setp.eq.b32 	%p8, %r31, 1;
	not.pred 	%p9, %p8;
	@%p9 bra 	$L__BB0_12;
	add.s32 	%r32, %r38, %r3;
	mul.wide.u32 	%rd58, %r32, 4;
	add.s64 	%rd59, %rd2, %rd58;
	ld.global.f32 	%f57, [%rd59];
	mad.lo.s32 	%r33, %r38, %r18, %r2;
	mul.wide.s32 	%rd60, %r33, 4;
	add.s64 	%rd61, %rd1, %rd60;
	ld.global.f32 	%f58, [%rd61];
	fma.rn.f32 	%f66, %f57, %f58, %f66;
$L__BB0_12:
	ld.param.u64 	%rd65, [_Z8multiplyPKfS0_Pfi_param_2];
	add.s32 	%r34, %r3, %r2;
	cvta.to.global.u64 	%rd62, %rd65;
	mul.wide.s32 	%rd63, %r34, 4;
	add.s64 	%rd64, %rd62, %rd63;
	st.global.f32 	[%rd64], %f66;
$L__BB0_13:
	ret;

}


// ===== COMPILED SASS (sm_100) =====

	.target	sm_100

	.elftype	@"ET_EXEC"


//--------------------- .note.nv.tkinfo           --------------------------
	.section	.note.nv.tkinfo,"",@"SHT_NOTE"
	.sectionflags	@"SHF_NOTE_NV_TKINFO"
	.tkinfo
        /*0018*/ 	.word	0x00000002
        /*0030*/ 	.string	""
        /*0030*/ 	.string	"ptxas"
        /*0030*/ 	.string	"Cuda compilation tools, release 13.0, V13.0.88"
        /*0030*/ 	.string	"Build cuda_13.0.r13.0/compiler.36424714_0"
        /*0030*/ 	.string	"-arch sm_100 -m 64 "



//--------------------- .note.nv.cuinfo           --------------------------
	.section	.note.nv.cuinfo,"",@"SHT_NOTE"
	.sectionflags	@"SHF_NOTE_NV_CUINFO"
        /*0018*/ 	.short	0x0002
        /*001a*/ 	.short	0x0064
        /*001c*/ 	.short	0x0082
	.zero		2


//--------------------- .nv.info                  --------------------------
	.section	.nv.info,"",@"SHT_CUDA_INFO"
	.align	4


	//----- nvinfo : EIATTR_REGCOUNT
	.align		4
        /*0000*/ 	.byte	0x04, 0x2f
        /*0002*/ 	.short	(.L_1 - .L_0)
	.align		4
.L_0:
        /*0004*/ 	.word	index@(_Z8multiplyPKfS0_Pfi)
        /*0008*/ 	.word	0x0000001e


	//----- nvinfo : EIATTR_FRAME_SIZE
	.align		4
.L_1:
        /*000c*/ 	.byte	0x04, 0x11
        /*000e*/ 	.short	(.L_3 - .L_2)
	.align		4
.L_2:
        /*0010*/ 	.word	index@(_Z8multiplyPKfS0_Pfi)
        /*0014*/ 	.word	0x00000000


	//----- nvinfo : EIATTR_MIN_STACK_SIZE
	.align		4
.L_3:
        /*0018*/ 	.byte	0x04, 0x12
        /*001a*/ 	.short	(.L_5 - .L_4)
	.align		4
.L_4:
        /*001c*/ 	.word	index@(_Z8multiplyPKfS0_Pfi)
        /*0020*/ 	.word	0x00000000
.L_5:


//--------------------- .nv.compat                --------------------------
	.section	.nv.compat,"",@"SHT_CUDA_COMPAT_INFO"
	.align	4
        /*0000*/ 	.byte	0x02, 0x09, 0x00, 0x00, 0x02, 0x02, 0x01, 0x00, 0x02, 0x05, 0x05, 0x00, 0x03, 0x07, 0x01, 0x01
        /*0010*/ 	.byte	0x02, 0x03, 0x00, 0x00, 0x02, 0x06, 0x01, 0x00, 0x04, 0x0b, 0x08, 0x00, 0x09, 0x00, 0x00, 0x00
        /*0020*/ 	.byte	0x00, 0x00, 0x00, 0x00


//--------------------- .nv.info._Z8multiplyPKfS0_Pfi --------------------------
	.section	.nv.info._Z8multiplyPKfS0_Pfi,"",@"SHT_CUDA_INFO"
	.sectionflags	@""
	.align	4


	//----- nvinfo : EIATTR_CUDA_API_VERSION
	.align		4
        /*0000*/ 	.byte	0x04, 0x37
        /*0002*/ 	.short	(.L_7 - .L_6)
.L_6:
        /*0004*/ 	.word	0x00000082


	//----- nvinfo : EIATTR_KPARAM_INFO
	.align		4
.L_7:
        /*0008*/ 	.byte	0x04, 0x17
        /*000a*/ 	.short	(.L_9 - .L_8)
.L_8:
        /*000c*/ 	.word	0x00000000
        /*0010*/ 	.short	0x0003
        /*0012*/ 	.short	0x0018
        /*0014*/ 	.byte	0x00, 0xf0, 0x11, 0x00


	//----- nvinfo : EIATTR_KPARAM_INFO
	.align		4
.L_9:
        /*0018*/ 	.byte	0x04, 0x17
        /*001a*/ 	.short	(.L_11 - .L_10)
.L_10:
        /*001c*/ 	.word	0x00000000
        /*0020*/ 	.short	0x0002
        /*0022*/ 	.short	0x0010
        /*0024*/ 	.byte	0x00, 0xf5, 0x21, 0x00


	//----- nvinfo : EIATTR_KPARAM_INFO
	.align		4
.L_11:
        /*0028*/ 	.byte	0x04, 0x17
        /*002a*/ 	.short	(.L_13 - .L_12)
.L_12:
        /*002c*/ 	.word	0x00000000
        /*0030*/ 	.short	0x0001
        /*0032*/ 	.short	0x0008
        /*0034*/ 	.byte	0x00, 0xf5, 0x21, 0x00


	//----- nvinfo : EIATTR_KPARAM_INFO
	.align		4
.L_13:
        /*0038*/ 	.byte	0x04, 0x17
        /*003a*/ 	.short	(.L_15 - .L_14)
.L_14:
        /*003c*/ 	.word	0x00000000
        /*0040*/ 	.short	0x0000
        /*0042*/ 	.short	0x0000
        /*0044*/ 	.byte	0x00, 0xf5, 0x21, 0x00


	//----- nvinfo : EIATTR_SPARSE_MMA_MASK
	.align		4
.L_15:
        /*0048*/ 	.byte	0x03, 0x50
        /*004a*/ 	.short	0x0000


	//----- nvinfo : EIATTR_MAXREG_COUNT
	.align		4
        /*004c*/ 	.byte	0x03, 0x1b
        /*004e*/ 	.short	0x00ff


	//----- nvinfo : EIATTR_MERCURY_ISA_VERSION
	.align		4
        /*0050*/ 	.byte	0x03, 0x5f
        /*0052*/ 	.short	0x0101


	//----- nvinfo : EIATTR_VRC_CTA_INIT_COUNT
	.align		4
        /*0054*/ 	.byte	0x02, 0x4a
	.zero		1
	.zero		1


	//----- nvinfo : EIATTR_EXIT_INSTR_OFFSETS
	.align		4
        /*0058*/ 	.byte	0x04, 0x1c
        /*005a*/ 	.short	(.L_17 - .L_16)


	//   ....[0]....
.L_16:
        /*005c*/ 	.word	0x000000c0


	//   ....[1]....
        /*0060*/ 	.word	0x00000a90


	//----- nvinfo : EIATTR_CBANK_PARAM_SIZE
	.align		4
.L_17:
        /*0064*/ 	.byte	0x03, 0x19
        /*0066*/ 	.short	0x001c


	//----- nvinfo : EIATTR_PARAM_CBANK
	.align		4
        /*0068*/ 	.byte	0x04, 0x0a
        /*006a*/ 	.short	(.L_19 - .L_18)
	.align		4
.L_18:
        /*006c*/ 	.word	index@(.nv.constant0._Z8multiplyPKfS0_Pfi)
        /*0070*/ 	.short	0x0380
        /*0072*/ 	.short	0x001c


	//----- nvinfo : EIATTR_SW_WAR
	.align		4
.L_19:
        /*0074*/ 	.byte	0x04, 0x36
        /*0076*/ 	.short	(.L_21 - .L_20)
.L_20:
        /*0078*/ 	.word	0x00000008
.L_21:


//--------------------- .nv.callgraph             --------------------------
	.section	.nv.callgraph,"",@"SHT_CUDA_CALLGRAPH"
	.align	4
	.sectionentsize	8
	.align		4
        /*0000*/ 	.word	0x00000000
	.align		4
        /*0004*/ 	.word	0xffffffff
	.align		4
        /*0008*/ 	.word	0x00000000
	.align		4
        /*000c*/ 	.word	0xfffffffe
	.align		4
        /*0010*/ 	.word	0x00000000
	.align		4
        /*0014*/ 	.word	0xfffffffd
	.align		4
        /*0018*/ 	.word	0x00000000
	.align		4
        /*001c*/ 	.word	0xfffffffc


//--------------------- .text._Z8multiplyPKfS0_Pfi --------------------------
	.section	.text._Z8multiplyPKfS0_Pfi,"ax",@progbits
	.align	128
        .global         _Z8multiplyPKfS0_Pfi
        .type           _Z8multiplyPKfS0_Pfi,@function
        .size           _Z8multiplyPKfS0_Pfi,(.L_x_5 - _Z8multiplyPKfS0_Pfi)
        .other          _Z8multiplyPKfS0_Pfi,@"STO_CUDA_ENTRY STV_DEFAULT"
_Z8multiplyPKfS0_Pfi:
.text._Z8multiplyPKfS0_Pfi:
[----:B------:R-:W-:Y:S01]  /*0000*/  LDC R1, c[0x0][0x37c] ;  /* 0x0000df00ff017b82 */ /* 0x000fe20000000800 */
[----:B------:R-:W0:Y:S07]  /*0010*/  S2R R0, SR_TID.Y ;  /* 0x0000000000007919 */ /* 0x000e2e0000002200 */
[----:B------:R-:W0:Y:S01]  /*0020*/  S2UR UR4, SR_CTAID.Y ;  /* 0x00000000000479c3 */ /* 0x000e220000002600 */
[----:B------:R-:W1:Y:S01]  /*0030*/  LDCU UR20, c[0x0][0x398] ;  /* 0x00007300ff1477ac */ /* 0x000e620008000800 */
[----:B------:R-:W2:Y:S06]  /*0040*/  S2R R3, SR_TID.X ;  /* 0x0000000000037919 */ /* 0x000eac0000002100 */
[----:B------:R-:W0:Y:S08]  /*0050*/  LDC R13, c[0x0][0x364] ;  /* 0x0000d900ff0d7b82 */ /* 0x000e300000000800 */
[----:B------:R-:W2:Y:S08]  /*0060*/  S2UR UR5, SR_CTAID.X ;  /* 0x00000000000579c3 */ /* 0x000eb00000002500 */
[----:B------:R-:W2:Y:S01]  /*0070*/  LDC R2, c[0x0][0x360] ;  /* 0x0000d800ff027b82 */ /* 0x000ea20000000800 */
[----:B0-----:R-:W-:-:S02]  /*0080*/  IMAD R13, R13, UR4, R0 ;  /* 0x000000040d0d7c24 */ /* 0x001fc4000f8e0200 */
[----:B--2---:R-:W-:-:S05]  /*0090*/  IMAD R0, R2, UR5, R3 ;  /* 0x0000000502007c24 */ /* 0x004fca000f8e0203 */
[----:B------:R-:W-:-:S04]  /*00a0*/  VIMNMX R2, PT, PT, R13, R0, !PT ;  /* 0x000000000d027248 */ /* 0x000fc80007fe0100 */
[----:B-1----:R-:W-:-:S13]  /*00b0*/  ISETP.GE.AND P0, PT, R2, UR20, PT ;  /* 0x0000001402007c0c */ /* 0x002fda000bf06270 */
[----:B------:R-:W-:Y:S05]  /*00c0*/  @P0 EXIT ;  /* 0x000000000000094d */ /* 0x000fea0003800000 */
[----:B------:R-:W-:Y:S01]  /*00d0*/  UISETP.GE.U32.AND UP0, UPT, UR20, 0x8, UPT ;  /* 0x000000081400788c */ /* 0x000fe2000bf06070 */
[----:B------:R-:W-:Y:S02]  /*00e0*/  HFMA2 R12, -RZ, RZ, 0, 0 ;  /* 0x00000000ff0c7431 */ /* 0x000fe400000001ff */
[----:B------:R-:W-:Y:S01]  /*00f0*/  IMAD R13, R13, UR20, RZ ;  /* 0x000000140d0d7c24 */ /* 0x000fe2000f8e02ff */
[----:B------:R-:W-:Y:S01]  /*0100*/  UMOV UR4, URZ ;  /* 0x000000ff00047c82 */ /* 0x000fe20008000000 */
[----:B------:R-:W0:Y:S04]  /*0110*/  LDCU.64 UR18, c[0x0][0x358] ;  /* 0x00006b00ff1277ac */ /* 0x000e280008000a00 */
[----:B------:R-:W-:Y:S05]  /*0120*/  BRA.U !UP0, `(.L_x_0) ;  /* 0x0000000508047547 */ /* 0x000fea000b800000 */
[----:B------:R-:W1:Y:S01]  /*0130*/  LDCU.128 UR24, c[0x0][0x380] ;  /* 0x00007000ff1877ac */ /* 0x000e620008000c00 */
[----:B------:R-:W-:Y:S02]  /*0140*/  MOV R12, RZ ;  /* 0x000000ff000c7202 */ /* 0x000fe40000000f00 */
[----:B------:R-:W-:Y:S01]  /*0150*/  MOV R14, R0 ;  /* 0x00000000000e7202 */ /* 0x000fe20000000f00 */
[----:B------:R-:W-:-:S04]  /*0160*/  ULOP3.LUT UR4, UR20, 0x7ffffff8, URZ, 0xc0, !UPT ;  /* 0x7ffffff814047892 */ /* 0x000fc8000f8ec0ff */
[----:B------:R-:W-:Y:S01]  /*0170*/  UIADD3 UR5, UPT, UPT, -UR4, URZ, URZ ;  /* 0x000000ff04057290 */ /* 0x000fe2000fffe1ff */
[----:B-1----:R-:W-:Y:S01]  /*0180*/  MOV R2, UR24 ;  /* 0x0000001800027c02 */ /* 0x002fe20008000f00 */
[----:B------:R-:W-:Y:S01]  /*0190*/  UIMAD.WIDE UR6, UR20, 0x8, UR26 ;  /* 0x00000008140678a5 */ /* 0x000fe2000f8e021a */
[----:B------:R-:W-:Y:S01]  /*01a0*/  MOV R3, UR25 ;  /* 0x0000001900037c02 */ /* 0x000fe20008000f00 */
[----:B------:R-:W-:Y:S02]  /*01b0*/  UIMAD.WIDE UR8, UR20, 0xc, UR26 ;  /* 0x0000000c140878a5 */ /* 0x000fe4000f8e021a */
[----:B------:R-:W-:Y:S01]  /*01c0*/  UIMAD.WIDE UR10, UR20, 0x10, UR26 ;  /* 0x00000010140a78a5 */ /* 0x000fe2000f8e021a */
[----:B------:R-:W-:Y:S01]  /*01d0*/  IMAD.WIDE.U32 R2, R13, 0x4, R2 ;  /* 0x000000040d027825 */ /* 0x000fe200078e0002 */
[----:B------:R-:W-:Y:S02]  /*01e0*/  UIMAD.WIDE UR12, UR20, 0x14, UR26 ;  /* 0x00000014140c78a5 */ /* 0x000fe4000f8e021a */
[----:B------:R-:W-:Y:S01]  /*01f0*/  UIMAD.WIDE UR14, UR20, 0x18, UR26 ;  /* 0x00000018140e78a5 */ /* 0x000fe2000f8e021a */
[----:B------:R-:W-:Y:S01]  /*0200*/  IADD3 R2, P0, PT, R2, 0x10, RZ ;  /* 0x0000001002027810 */ /* 0x000fe20007f1e0ff */
[----:B------:R-:W-:-:S03]  /*0210*/  UIMAD.WIDE UR16, UR20, 0x1c, UR26 ;  /* 0x0000001c141078a5 */ /* 0x000fc6000f8e021a */
[----:B------:R-:W-:-:S09]  /*0220*/  IADD3.X R3, PT, PT, RZ, R3, RZ, P0, !PT ;  /* 0x00000003ff037210 */ /* 0x000fd200007fe4ff */
.L_x_1:
[----:B------:R-:W-:Y:S01]  /*0230*/  UIMAD.WIDE UR22, UR20, 0x4, UR26 ;  /* 0x00000004141678a5 */ /* 0x000fe2000f8e021a */
[----:B------:R-:W-:Y:S02]  /*0240*/  IMAD.MOV.U32 R23, RZ, RZ, 0x4 ;  /* 0x00000004ff177424 */ /* 0x000fe400078e00ff */
[----:B------:R-:W-:Y:S01]  /*0250*/  HFMA2 R11, -RZ, RZ, 0, 2.384185791015625e-07 ;  /* 0x00000004ff0b7431 */ /* 0x000fe200000001ff */
[----:B------:R-:W-:Y:S01]  /*0260*/  MOV R25, 0x4 ;  /* 0x0000000400197802 */ /* 0x000fe20000000f00 */
[----:B0-----:R-:W2:Y:S01]  /*0270*/  LDG.E R21, desc[UR18][R2.64+-0x10] ;  /* 0xfffff01202157981 */ /* 0x001ea2000c1e1900 */
[C---:B------:R-:W-:Y:S01]  /*0280*/  IMAD.WIDE R22, R14.reuse, R23, UR26 ;  /* 0x0000001a0e167e25 */ /* 0x040fe2000f8e0217 */
[----:B------:R-:W-:Y:S02]  /*0290*/  MOV R8, UR22 ;  /* 0x0000001600087c02 */ /* 0x000fe40008000f00 */
[----:B------:R-:W-:Y:S01]  /*02a0*/  MOV R9, UR23 ;  /* 0x0000001700097c02 */ /* 0x000fe20008000f00 */
[----:B------:R-:W3:Y:S02]  /*02b0*/  LDG.E R19, desc[UR18][R2.64+-0xc] ;  /* 0xfffff41202137981 */ /* 0x000ee4000c1e1900 */
[----:B------:R-:W-:-:S02]  /*02c0*/  IMAD.WIDE R8, R14, 0x4, R8 ;  /* 0x000000040e087825 */ /* 0x000fc400078e0208 */
[----:B------:R-:W2:Y:S01]  /*02d0*/  LDG.E R22, desc[UR18][R22.64] ;  /* 0x0000001216167981 */ /* 0x000ea2000c1e1900 */
[----:B------:R-:W-:Y:S01]  /*02e0*/  MOV R5, 0x4 ;  /* 0x0000000400057802 */ /* 0x000fe20000000f00 */
[C---:B------:R-:W-:Y:S02]  /*02f0*/  IMAD.WIDE R24, R14.reuse, R25, UR6 ;  /* 0x000000060e187e25 */ /* 0x040fe4000f8e0219 */
[----:B------:R0:W3:Y:S02]  /*0300*/  LDG.E R20, desc[UR18][R8.64] ;  /* 0x0000001208147981 */ /* 0x0000e4000c1e1900 */
[----:B------:R-:W-:Y:S02]  /*0310*/  IMAD.WIDE R10, R14, R11, UR8 ;  /* 0x000000080e0a7e25 */ /* 0x000fe4000f8e020b */
[----:B------:R-:W4:Y:S04]  /*0320*/  LDG.E R18, desc[UR18][R24.64] ;  /* 0x0000001218127981 */ /* 0x000f28000c1e1900 */
[----:B------:R-:W4:Y:S01]  /*0330*/  LDG.E R17, desc[UR18][R2.64+-0x8] ;  /* 0xfffff81202117981 */ /* 0x000f22000c1e1900 */
[----:B0-----:R-:W-:-:S02]  /*0340*/  HFMA2 R9, -RZ, RZ, 0, 2.384185791015625e-07 ;  /* 0x00000004ff097431 */ /* 0x001fc400000001ff */
[----:B------:R-:W-:Y:S01]  /*0350*/  IMAD.MOV.U32 R7, RZ, RZ, 0x4 ;  /* 0x00000004ff077424 */ /* 0x000fe200078e00ff */
[----:B------:R0:W5:Y:S01]  /*0360*/  LDG.E R16, desc[UR18][R10.64] ;  /* 0x000000120a107981 */ /* 0x000162000c1e1900 */
[----:B------:R-:W-:-:S03]  /*0370*/  IMAD.WIDE R4, R14, R5, UR10 ;  /* 0x0000000a0e047e25 */ /* 0x000fc6000f8e0205 */
[----:B------:R-:W5:Y:S01]  /*0380*/  LDG.E R15, desc[UR18][R2.64+-0x4] ;  /* 0xfffffc12020f7981 */ /* 0x000f62000c1e1900 */
[C---:B------:R-:W-:Y:S01]  /*0390*/  IMAD.WIDE R6, R14.reuse, R7, UR12 ;  /* 0x0000000c0e067e25 */ /* 0x040fe2000f8e0207 */
[----:B------:R-:W-:Y:S02]  /*03a0*/  MOV R27, 0x4 ;  /* 0x00000004001b7802 */ /* 0x000fe40000000f00 */
[----:B------:R1:W5:Y:S01]  /*03b0*/  LDG.E R4, desc[UR18][R4.64] ;  /* 0x0000001204047981 */ /* 0x000362000c1e1900 */
[----:B------:R-:W-:-:S03]  /*03c0*/  IMAD.WIDE R8, R14, R9, UR14 ;  /* 0x0000000e0e087e25 */ /* 0x000fc6000f8e0209 */
[----:B------:R-:W5:Y:S01]  /*03d0*/  LDG.E R23, desc[UR18][R2.64] ;  /* 0x0000001202177981 */ /* 0x000f62000c1e1900 */
[----:B0-----:R-:W-:-:S03]  /*03e0*/  IMAD.WIDE R10, R14, R27, UR16 ;  /* 0x000000100e0a7e25 */ /* 0x001fc6000f8e021b */
[----:B------:R-:W5:Y:S04]  /*03f0*/  LDG.E R7, desc[UR18][R6.64] ;  /* 0x0000001206077981 */ /* 0x000f68000c1e1900 */
[----:B------:R-:W5:Y:S04]  /*0400*/  LDG.E R24, desc[UR18][R2.64+0x4] ;  /* 0x0000041202187981 */ /* 0x000f68000c1e1900 */
[----:B------:R-:W5:Y:S04]  /*0410*/  LDG.E R8, desc[UR18][R8.64] ;  /* 0x0000001208087981 */ /* 0x000f68000c1e1900 */
[----:B------:R-:W5:Y:S04]  /*0420*/  LDG.E R25, desc[UR18][R2.64+0x8] ;  /* 0x0000081202197981 */ /* 0x000f68000c1e1900 */
[----:B------:R-:W5:Y:S04]  /*0430*/  LDG.E R10, desc[UR18][R10.64] ;  /* 0x000000120a0a7981 */ /* 0x000f68000c1e1900 */
[----:B------:R0:W5:Y:S01]  /*0440*/  LDG.E R27, desc[UR18][R2.64+0xc] ;  /* 0x00000c12021b7981 */ /* 0x000162000c1e1900 */
[----:B------:R-:W-:-:S04]  /*0450*/  UIADD3 UR5, UPT, UPT, UR5, 0x8, URZ ;  /* 0x0000000805057890 */ /* 0x000fc8000fffe0ff */
[----:B------:R-:W-:Y:S01]  /*0460*/  UISETP.NE.AND UP0, UPT, UR5, URZ, UPT ;  /* 0x000000ff0500728c */ /* 0x000fe2000bf05270 */
[----:B-1----:R-:W-:Y:S02]  /*0470*/  MOV R5, UR20 ;  /* 0x0000001400057c02 */ /* 0x002fe40008000f00 */
[----:B0-----:R-:W-:Y:S02]  /*0480*/  IADD3 R2, P0, PT, R2, 0x20, RZ ;  /* 0x0000002002027810 */ /* 0x001fe40007f1e0ff */
[----:B------:R-:W-:Y:S02]  /*0490*/  LEA R14, R5, R14, 0x3 ;  /* 0x0000000e050e7211 */ /* 0x000fe400078e18ff */
[----:B------:R-:W-:Y:S01]  /*04a0*/  IADD3.X R3, PT, PT, RZ, R3, RZ, P0, !PT ;  /* 0x00000003ff037210 */ /* 0x000fe200007fe4ff */
[----:B--2---:R-:W-:-:S04]  /*04b0*/  FFMA R22, R21, R22, R12 ;  /* 0x0000001615167223 */ /* 0x004fc8000000000c */
[----:B---3--:R-:W-:-:S04]  /*04c0*/  FFMA R20, R19, R20, R22 ;  /* 0x0000001413147223 */ /* 0x008fc80000000016 */
[----:B----4-:R-:W-:-:S04]  /*04d0*/  FFMA R18, R17, R18, R20 ;  /* 0x0000001211127223 */ /* 0x010fc80000000014 */
[----:B-----5:R-:W-:-:S04]  /*04e0*/  FFMA R16, R15, R16, R18 ;  /* 0x000000100f107223 */ /* 0x020fc80000000012 */
[----:B------:R-:W-:-:S04]  /*04f0*/  FFMA R23, R23, R4, R16 ;  /* 0x0000000417177223 */ /* 0x000fc80000000010 */
[----:B------:R-:W-:-:S04]  /*0500*/  FFMA R24, R24, R7, R23 ;  /* 0x0000000718187223 */ /* 0x000fc80000000017 */
[----:B------:R-:W-:-:S04]  /*0510*/  FFMA R8, R25, R8, R24 ;  /* 0x0000000819087223 */ /* 0x000fc80000000018 */
[----:B------:R-:W-:Y:S01]  /*0520*/  FFMA R12, R27, R10, R8 ;  /* 0x0000000a1b0c7223 */ /* 0x000fe20000000008 */
[----:B------:R-:W-:Y:S06]  /*0530*/  BRA.U UP0, `(.L_x_1) ;  /* 0xfffffffd003c7547 */ /* 0x000fec000b83ffff */
.L_x_0:
[----:B------:R-:W-:-:S04]  /*0540*/  ULOP3.LUT UR6, UR20, 0x7, URZ, 0xc0, !UPT ;  /* 0x0000000714067892 */ /* 0x000fc8000f8ec0ff */
[----:B------:R-:W-:-:S09]  /*0550*/  UISETP.NE.AND UP0, UPT, UR6, URZ, UPT ;  /* 0x000000ff0600728c */ /* 0x000fd2000bf05270 */
[----:B------:R-:W-:Y:S05]  /*0560*/  BRA.U !UP0, `(.L_x_2) ;  /* 0x0000000508387547 */ /* 0x000fea000b800000 */
[----:B------:R-:W-:Y:S02]  /*0570*/  UISETP.GE.U32.AND UP0, UPT, UR6, 0x4, UPT ;  /* 0x000000040600788c */ /* 0x000fe4000bf06070 */
[----:B------:R-:W-:-:S04]  /*0580*/  ULOP3.LUT UR5, UR20, 0x3, URZ, 0xc0, !UPT ;  /* 0x0000000314057892 */ /* 0x000fc8000f8ec0ff */
[----:B------:R-:W-:-:S03]  /*0590*/  UISETP.NE.AND UP1, UPT, UR5, URZ, UPT ;  /* 0x000000ff0500728c */ /* 0x000fc6000bf25270 */
[----:B------:R-:W-:Y:S08]  /*05a0*/  BRA.U !UP0, `(.L_x_3) ;  /* 0x00000001087c7547 */ /* 0x000ff0000b800000 */
[----:B------:R-:W1:Y:S01]  /*05b0*/  LDC.64 R6, c[0x0][0x388] ;  /* 0x0000e200ff067b82 */ /* 0x000e620000000a00 */
[----:B------:R-:W2:Y:S01]  /*05c0*/  LDCU.64 UR6, c[0x0][0x380] ;  /* 0x00007000ff0677ac */ /* 0x000ea20008000a00 */
[----:B------:R-:W-:Y:S01]  /*05d0*/  IMAD.U32 R9, RZ, RZ, UR4 ;  /* 0x00000004ff097e24 */ /* 0x000fe2000f8e00ff */
[C---:B------:R-:W-:Y:S02]  /*05e0*/  IADD3 R3, PT, PT, R13.reuse, UR4, RZ ;  /* 0x000000040d037c10 */ /* 0x040fe4000fffe0ff */
[----:B------:R-:W-:Y:S01]  /*05f0*/  IADD3 R10, P0, PT, R13, UR4, RZ ;  /* 0x000000040d0a7c10 */ /* 0x000fe2000ff1e0ff */
[----:B------:R-:W-:Y:S01]  /*0600*/  IMAD R9, R9, UR20, R0 ;  /* 0x0000001409097c24 */ /* 0x000fe2000f8e0200 */
[----:B------:R-:W-:Y:S01]  /*0610*/  MOV R11, UR20 ;  /* 0x00000014000b7c02 */ /* 0x000fe20008000f00 */
[----:B------:R-:W3:Y:S01]  /*0620*/  LDC.64 R4, c[0x0][0x380] ;  /* 0x0000e000ff047b82 */ /* 0x000ee20000000a00 */
[----:B------:R-:W-:Y:S01]  /*0630*/  MOV R15, UR20 ;  /* 0x00000014000f7c02 */ /* 0x000fe20008000f00 */
[----:B-1----:R-:W-:Y:S01]  /*0640*/  IMAD.WIDE R6, R9, 0x4, R6 ;  /* 0x0000000409067825 */ /* 0x002fe200078e0206 */
[----:B------:R-:W-:-:S05]  /*0650*/  MOV R9, UR20 ;  /* 0x0000001400097c02 */ /* 0x000fca0008000f00 */
[----:B------:R-:W-:Y:S02]  /*0660*/  IMAD.WIDE R8, R9, 0x4, R6 ;  /* 0x0000000409087825 */ /* 0x000fe400078e0206 */
[----:B0-----:R-:W4:Y:S02]  /*0670*/  LDG.E R6, desc[UR18][R6.64] ;  /* 0x0000001206067981 */ /* 0x001f24000c1e1900 */
[----:B---3--:R-:W-:Y:S01]  /*0680*/  IMAD.WIDE.U32 R4, R3, 0x4, R4 ;  /* 0x0000000403047825 */ /* 0x008fe200078e0004 */
[----:B------:R-:W-:Y:S01]  /*0690*/  IADD3.X R3, PT, PT, RZ, RZ, RZ, P0, !PT ;  /* 0x000000ffff037210 */ /* 0x000fe200007fe4ff */
[----:B------:R-:W3:Y:S01]  /*06a0*/  LDG.E R17, desc[UR18][R8.64] ;  /* 0x0000001208117981 */ /* 0x000ee2000c1e1900 */
[----:B--2---:R-:W-:-:S03]  /*06b0*/  LEA R2, P0, R10, UR6, 0x2 ;  /* 0x000000060a027c11 */ /* 0x004fc6000f8010ff */
[----:B------:R-:W4:Y:S01]  /*06c0*/  LDG.E R5, desc[UR18][R4.64] ;  /* 0x0000001204057981 */ /* 0x000f22000c1e1900 */
[----:B------:R-:W-:Y:S01]  /*06d0*/  LEA.HI.X R3, R10, UR7, R3, 0x2, P0 ;  /* 0x000000070a037c11 */ /* 0x000fe200080f1403 */
[----:B------:R-:W-:-:S04]  /*06e0*/  IMAD.WIDE R10, R11, 0x4, R8 ;  /* 0x000000040b0a7825 */ /* 0x000fc800078e0208 */
[----:B------:R-:W3:Y:S01]  /*06f0*/  LDG.E R16, desc[UR18][R2.64+0x4] ;  /* 0x0000041202107981 */ /* 0x000ee2000c1e1900 */
[----:B------:R-:W-:-:S03]  /*0700*/  IMAD.WIDE R14, R15, 0x4, R10 ;  /* 0x000000040f0e7825 */ /* 0x000fc600078e020a */
[----:B------:R-:W2:Y:S04]  /*0710*/  LDG.E R19, desc[UR18][R10.64] ;  /* 0x000000120a137981 */ /* 0x000ea8000c1e1900 */
[----:B------:R-:W2:Y:S04]  /*0720*/  LDG.E R18, desc[UR18][R2.64+0x8] ;  /* 0x0000081202127981 */ /* 0x000ea8000c1e1900 */
[----:B------:R-:W5:Y:S04]  /*0730*/  LDG.E R20, desc[UR18][R2.64+0xc] ;  /* 0x00000c1202147981 */ /* 0x000f68000c1e1900 */
[----:B------:R-:W5:Y:S01]  /*0740*/  LDG.E R14, desc[UR18][R14.64] ;  /* 0x000000120e0e7981 */ /* 0x000f62000c1e1900 */
[----:B------:R-:W-:Y:S01]  /*0750*/  UIADD3 UR4, UPT, UPT, UR4, 0x4, URZ ;  /* 0x0000000404047890 */ /* 0x000fe2000fffe0ff */
[----:B----4-:R-:W-:-:S04]  /*0760*/  FFMA R5, R5, R6, R12 ;  /* 0x0000000605057223 */ /* 0x010fc8000000000c */
[----:B---3--:R-:W-:-:S04]  /*0770*/  FFMA R5, R16, R17, R5 ;  /* 0x0000001110057223 */ /* 0x008fc80000000005 */
[----:B--2---:R-:W-:-:S04]  /*0780*/  FFMA R5, R18, R19, R5 ;  /* 0x0000001312057223 */ /* 0x004fc80000000005 */
[----:B-----5:R-:W-:-:S07]  /*0790*/  FFMA R12, R20, R14, R5 ;  /* 0x0000000e140c7223 */ /* 0x020fce0000000005 */
.L_x_3:
[----:B------:R-:W-:Y:S05]  /*07a0*/  BRA.U !UP1, `(.L_x_2) ;  /* 0x0000000109a87547 */ /* 0x000fea000b800000 */
[----:B------:R-:W-:Y:S01]  /*07b0*/  UISETP.NE.AND UP0, UPT, UR5, 0x1, UPT ;  /* 0x000000010500788c */ /* 0x000fe2000bf05270 */
[----:B------:R-:W-:Y:S01]  /*07c0*/  MOV R7, UR4 ;  /* 0x0000000400077c02 */ /* 0x000fe20008000f00 */
[----:B------:R-:W-:Y:S02]  /*07d0*/  ULOP3.LUT UR5, UR20, 0x1, URZ, 0xc0, !UPT ;  /* 0x0000000114057892 */ /* 0x000fe4000f8ec0ff */
[----:B------:R-:W-:Y:S02]  /*07e0*/  MOV R15, UR20 ;  /* 0x00000014000f7c02 */ /* 0x000fe40008000f00 */
[----:B------:R-:W-:Y:S01]  /*07f0*/  UISETP.NE.U32.AND UP1, UPT, UR5, 0x1, UPT ;  /* 0x000000010500788c */ /* 0x000fe2000bf25070 */
[----:B------:R-:W-:-:S04]  /*0800*/  PLOP3.LUT P1, PT, PT, PT, UP0, 0x80, 0x8 ;  /* 0x000000000008781c */ /* 0x000fc80003f2f008 */
[----:B------:R-:W1:Y:S01]  /*0810*/  @UP0 LDCU.128 UR8, c[0x0][0x380] ;  /* 0x00007000ff0807ac */ /* 0x000e620008000c00 */
[----:B------:R-:W-:Y:S01]  /*0820*/  PLOP3.LUT P0, PT, PT, PT, UP1, 0x80, 0x8 ;  /* 0x000000000008781c */ /* 0x000fe20003f0f018 */
[----:B------:R-:W2:Y:S04]  /*0830*/  @UP0 LDCU.64 UR6, c[0x0][0x380] ;  /* 0x00007000ff0607ac */ /* 0x000ea80008000a00 */
[----:B------:R-:W3:Y:S03]  /*0840*/  @!UP1 LDCU.128 UR12, c[0x0][0x380] ;  /* 0x00007000ff0c97ac */ /* 0x000ee60008000c00 */
[C---:B------:R-:W-:Y:S02]  /*0850*/  @P1 IADD3 R3, PT, PT, R13.reuse, UR4, RZ ;  /* 0x000000040d031c10 */ /* 0x040fe4000fffe0ff */
[----:B------:R-:W-:Y:S01]  /*0860*/  @P1 IADD3 R6, P2, PT, R13, UR4, RZ ;  /* 0x000000040d061c10 */ /* 0x000fe2000ff5e0ff */
[----:B------:R-:W-:Y:S01]  /*0870*/  @UP0 UIADD3 UR4, UPT, UPT, UR4, 0x2, URZ ;  /* 0x0000000204040890 */ /* 0x000fe2000fffe0ff */
[----:B-1----:R-:W-:Y:S01]  /*0880*/  MOV R11, UR9 ;  /* 0x00000009000b7c02 */ /* 0x002fe20008000f00 */
[----:B------:R-:W-:Y:S01]  /*0890*/  IMAD.U32 R10, RZ, RZ, UR8 ;  /* 0x00000008ff0a7e24 */ /* 0x000fe2000f8e00ff */
[----:B------:R-:W-:-:S02]  /*08a0*/  MOV R4, UR10 ;  /* 0x0000000a00047c02 */ /* 0x000fc40008000f00 */
[----:B------:R-:W-:Y:S01]  /*08b0*/  MOV R5, UR11 ;  /* 0x0000000b00057c02 */ /* 0x000fe20008000f00 */
[----:B------:R-:W-:-:S04]  /*08c0*/  @P1 IMAD.WIDE.U32 R10, R3, 0x4, R10 ;  /* 0x00000004030a1825 */ /* 0x000fc800078e000a */
[----:B------:R-:W-:Y:S01]  /*08d0*/  @P1 IMAD R3, R7, UR20, R0 ;  /* 0x0000001407031c24 */ /* 0x000fe2000f8e0200 */
[----:B------:R-:W-:Y:S01]  /*08e0*/  @P1 IADD3.X R7, PT, PT, RZ, RZ, RZ, P2, !PT ;  /* 0x000000ffff071210 */ /* 0x000fe200017fe4ff */
[----:B------:R-:W-:Y:S01]  /*08f0*/  IMAD.U32 R19, RZ, RZ, UR4 ;  /* 0x00000004ff137e24 */ /* 0x000fe2000f8e00ff */
[C---:B--2---:R-:W-:Y:S01]  /*0900*/  @P1 LEA R2, P2, R6.reuse, UR6, 0x2 ;  /* 0x0000000606021c11 */ /* 0x044fe2000f8410ff */
[----:B------:R-:W-:Y:S01]  /*0910*/  @P1 IMAD.WIDE R4, R3, 0x4, R4 ;  /* 0x0000000403041825 */ /* 0x000fe200078e0204 */
[----:B------:R-:W-:Y:S01]  /*0920*/  @!P0 IADD3 R17, PT, PT, R13, UR4, RZ ;  /* 0x000000040d118c10 */ /* 0x000fe2000fffe0ff */
[----:B0-----:R-:W2:Y:S01]  /*0930*/  @P1 LDG.E R11, desc[UR18][R10.64] ;  /* 0x000000120a0b1981 */ /* 0x001ea2000c1e1900 */
[----:B------:R-:W-:Y:S01]  /*0940*/  @P1 LEA.HI.X R3, R6, UR7, R7, 0x2, P2 ;  /* 0x0000000706031c11 */ /* 0x000fe200090f1407 */
[----:B------:R-:W-:Y:S01]  /*0950*/  @!P0 IMAD R19, R19, UR20, R0 ;  /* 0x0000001413138c24 */ /* 0x000fe2000f8e0200 */
[----:B---3--:R-:W-:Y:S01]  /*0960*/  MOV R6, UR12 ;  /* 0x0000000c00067c02 */ /* 0x008fe20008000f00 */
[----:B------:R-:W-:Y:S01]  /*0970*/  @P1 IMAD.WIDE R14, R15, 0x4, R4 ;  /* 0x000000040f0e1825 */ /* 0x000fe200078e0204 */
[----:B------:R-:W-:Y:S01]  /*0980*/  MOV R7, UR13 ;  /* 0x0000000d00077c02 */ /* 0x000fe20008000f00 */
[----:B------:R-:W2:Y:S01]  /*0990*/  @P1 LDG.E R4, desc[UR18][R4.64] ;  /* 0x0000001204041981 */ /* 0x000ea2000c1e1900 */
[----:B------:R-:W-:-:S02]  /*09a0*/  MOV R8, UR14 ;  /* 0x0000000e00087c02 */ /* 0x000fc40008000f00 */
[----:B------:R-:W-:Y:S01]  /*09b0*/  MOV R9, UR15 ;  /* 0x0000000f00097c02 */ /* 0x000fe20008000f00 */
[----:B------:R-:W-:Y:S01]  /*09c0*/  @!P0 IMAD.WIDE.U32 R6, R17, 0x4, R6 ;  /* 0x0000000411068825 */ /* 0x000fe200078e0006 */
[----:B------:R-:W3:Y:S03]  /*09d0*/  @P1 LDG.E R14, desc[UR18][R14.64] ;  /* 0x000000120e0e1981 */ /* 0x000ee6000c1e1900 */
[----:B------:R-:W-:Y:S01]  /*09e0*/  @!P0 IMAD.WIDE R8, R19, 0x4, R8 ;  /* 0x0000000413088825 */ /* 0x000fe200078e0208 */
[----:B------:R-:W3:Y:S04]  /*09f0*/  @P1 LDG.E R2, desc[UR18][R2.64+0x4] ;  /* 0x0000041202021981 */ /* 0x000ee8000c1e1900 */
[----:B------:R-:W4:Y:S04]  /*0a00*/  @!P0 LDG.E R7, desc[UR18][R6.64] ;  /* 0x0000001206078981 */ /* 0x000f28000c1e1900 */
[----:B------:R-:W4:Y:S01]  /*0a10*/  @!P0 LDG.E R8, desc[UR18][R8.64] ;  /* 0x0000001208088981 */ /* 0x000f22000c1e1900 */
[----:B--2---:R-:W-:-:S04]  /*0a20*/  @P1 FFMA R11, R11, R4, R12 ;  /* 0x000000040b0b1223 */ /* 0x004fc8000000000c */
[----:B---3--:R-:W-:-:S04]  /*0a30*/  @P1 FFMA R12, R2, R14, R11 ;  /* 0x0000000e020c1223 */ /* 0x008fc8000000000b */
[----:B----4-:R-:W-:-:S07]  /*0a40*/  @!P0 FFMA R12, R7, R8, R12 ;  /* 0x00000008070c8223 */ /* 0x010fce000000000c */
.L_x_2:
[----:B------:R-:W1:Y:S01]  /*0a50*/  LDC.64 R2, c[0x0][0x390] ;  /* 0x0000e400ff027b82 */ /* 0x000e620000000a00 */
[----:B------:R-:W-:-:S05]  /*0a60*/  IADD3 R13, PT, PT, R0, R13, RZ ;  /* 0x0000000d000d7210 */ /* 0x000fca0007ffe0ff */
[----:B-1----:R-:W-:-:S05]  /*0a70*/  IMAD.WIDE R2, R13, 0x4, R2 ;  /* 0x000000040d027825 */ /* 0x002fca00078e0202 */
[----:B0-----:R-:W-:Y:S01]  /*0a80*/  STG.E desc[UR18][R2.64], R12 ;  /* 0x0000000c02007986 */ /* 0x001fe2000c101912 */
[----:B------:R-:W-:Y:S05]  /*0a90*/  EXIT ;  /* 0x000000000000794d */ /* 0x000fea0003800000 */
.L_x_4:
[----:B------:R-:W-:-:S00]  /*0aa0*/  BRA `(.L_x_4) ;  /* 0xfffffffc00fc7947 */ /* 0x000fc0000383ffff */
[----:B------:R-:W-:-:S00]  /*0ab0*/  NOP ;  /* 0x0000000000007918 */ /* 0x000fc00000000000 */
        /* <DEDUP_REMOVED lines=12> */
.L_x_5:


//--------------------- .nv.shared.reserved.0     --------------------------
	.section	.nv.shared.reserved.0,"aw",@nobits
	.weak		__nv_reservedSMEM_offset_0_alias
	.size		__nv_reservedSMEM_offset_0_alias, 0, 64
	.other		__nv_reservedSMEM_offset_0_alias,@"STO_CUDA_RESERVED_SHARED STV_DEFAULT"
__nv_reservedSMEM_offset_0_alias:
	.zero		0
	.zero		64


//--------------------- .nv.constant0._Z8multiplyPKfS0_Pfi --------------------------
	.section	.nv.constant0._Z8multiplyPKfS0_Pfi,"a",@progbits
	.sectionflags	@""
	.align	4
.nv.constant0._Z8multiplyPKfS0_Pfi:
	.zero		924


//--------------------- SYMBOLS --------------------------

	.type		.nv.reservedSmem.offset0,@object
	.size		.nv.reservedSmem.offset0,0x4
